//
// Generated by NVIDIA NVVM Compiler
//
// Compiler Build ID: CL-36424714
// Cuda compilation tools, release 13.0, V13.0.88
// Based on NVVM 20.0.0
//

.version 9.0
.target sm_100
.address_size 64

	// .globl	_Z5task1v
.extern .func  (.param .b32 func_retval0) vprintf
(
	.param .b64 vprintf_param_0,
	.param .b64 vprintf_param_1
)
;
.global .align 1 .b8 $str[8] = {37, 100, 33, 61, 37, 100, 10};

.visible .entry _Z5task1v()
{
	.local .align 8 .b8 	__local_depot0[8];
	.reg .b64 	%SP;
	.reg .b64 	%SPL;
	.reg .pred 	%p<5>;
	.reg .b32 	%r<45>;
	.reg .b64 	%rd<5>;

	mov.u64 	%SPL, __local_depot0;
	cvta.local.u64 	%SP, %SPL;
	mov.u32 	%r24, %tid.x;
	add.s32 	%r1, %r24, 1;
	and.b32  	%r2, %r1, 3;
	setp.lt.u32 	%p1, %r24, 3;
	mov.b32 	%r42, 1;
	mov.u32 	%r44, %r42;
	@%p1 bra 	$L__BB0_4;
	and.b32  	%r27, %r1, 2044;
	neg.s32 	%r35, %r27;
	mov.b32 	%r44, 1;
	mov.b32 	%r36, 2;
$L__BB0_2:
	add.s32 	%r28, %r36, -1;
	mul.lo.s32 	%r29, %r28, %r44;
	add.s32 	%r30, %r36, 2;
	mul.lo.s32 	%r31, %r36, %r29;
	mad.lo.s32 	%r32, %r31, %r36, %r31;
	mul.lo.s32 	%r44, %r30, %r32;
	add.s32 	%r36, %r36, 4;
	add.s32 	%r35, %r35, 4;
	setp.ne.s32 	%p2, %r35, 0;
	@%p2 bra 	$L__BB0_2;
	add.s32 	%r42, %r36, -1;
$L__BB0_4:
	setp.eq.s32 	%p3, %r2, 0;
	@%p3 bra 	$L__BB0_7;
	neg.s32 	%r41, %r2;
$L__BB0_6:
	.pragma "nounroll";
	mul.lo.s32 	%r44, %r42, %r44;
	add.s32 	%r42, %r42, 1;
	add.s32 	%r41, %r41, 1;
	setp.ne.s32 	%p4, %r41, 0;
	@%p4 bra 	$L__BB0_6;
$L__BB0_7:
	add.u64 	%rd1, %SP, 0;
	add.u64 	%rd2, %SPL, 0;
	st.local.v2.u32 	[%rd2], {%r1, %r44};
	mov.u64 	%rd3, $str;
	cvta.global.u64 	%rd4, %rd3;
	{ // callseq 0, 0
	.param .b64 param0;
	st.param.b64 	[param0], %rd4;
	.param .b64 param1;
	st.param.b64 	[param1], %rd1;
	.param .b32 retval0;
	call.uni (retval0), 
	vprintf, 
	(
	param0, 
	param1
	);
	ld.param.b32 	%r33, [retval0];
	} // callseq 0
	ret;

}


// ===== COMPILED SASS (sm_100) =====

	.target	sm_100

	.elftype	@"ET_EXEC"


//--------------------- .note.nv.tkinfo           --------------------------
	.section	.note.nv.tkinfo,"",@"SHT_NOTE"
	.sectionflags	@"SHF_NOTE_NV_TKINFO"
	.tkinfo
        /*0018*/ 	.word	0x00000002
        /*0030*/ 	.string	""
        /*0030*/ 	.string	"ptxas"
        /*0030*/ 	.string	"Cuda compilation tools, release 13.0, V13.0.88"
        /*0030*/ 	.string	"Build cuda_13.0.r13.0/compiler.36424714_0"
        /*0030*/ 	.string	"-arch sm_100 -m 64 "



//--------------------- .note.nv.cuinfo           --------------------------
	.section	.note.nv.cuinfo,"",@"SHT_NOTE"
	.sectionflags	@"SHF_NOTE_NV_CUINFO"
        /*0018*/ 	.short	0x0002
        /*001a*/ 	.short	0x0064
        /*001c*/ 	.short	0x0082
	.zero		2


//--------------------- .nv.info                  --------------------------
	.section	.nv.info,"",@"SHT_CUDA_INFO"
	.align	4


	//----- nvinfo : EIATTR_REGCOUNT
	.align		4
        /*0000*/ 	.byte	0x04, 0x2f
        /*0002*/ 	.short	(.L_2 - .L_1)
	.align		4
.L_1:
        /*0004*/ 	.word	index@(_Z5task1v)
        /*0008*/ 	.word	0x00000018


	//----- nvinfo : EIATTR_FRAME_SIZE
	.align		4
.L_2:
        /*000c*/ 	.byte	0x04, 0x11
        /*000e*/ 	.short	(.L_4 - .L_3)
	.align		4
.L_3:
        /*0010*/ 	.word	index@(_Z5task1v)
        /*0014*/ 	.word	0x00000008


	//----- nvinfo : EIATTR_MIN_STACK_SIZE
	.align		4
.L_4:
        /*0018*/ 	.byte	0x04, 0x12
        /*001a*/ 	.short	(.L_6 - .L_5)
	.align		4
.L_5:
        /*001c*/ 	.word	index@(_Z5task1v)
        /*0020*/ 	.word	0x00000008
.L_6:


//--------------------- .nv.compat                --------------------------
	.section	.nv.compat,"",@"SHT_CUDA_COMPAT_INFO"
	.align	4
        /*0000*/ 	.byte	0x02, 0x09, 0x00, 0x00, 0x02, 0x02, 0x01, 0x00, 0x02, 0x05, 0x05, 0x00, 0x03, 0x07, 0x01, 0x01
        /*0010*/ 	.byte	0x02, 0x03, 0x00, 0x00, 0x02, 0x06, 0x01, 0x00, 0x04, 0x0b, 0x08, 0x00, 0x09, 0x00, 0x00, 0x00
        /*0020*/ 	.byte	0x00, 0x00, 0x00, 0x00


//--------------------- .nv.info._Z5task1v        --------------------------
	.section	.nv.info._Z5task1v,"",@"SHT_CUDA_INFO"
	.sectionflags	@""
	.align	4


	//----- nvinfo : EIATTR_CUDA_API_VERSION
	.align		4
        /*0000*/ 	.byte	0x04, 0x37
        /*0002*/ 	.short	(.L_8 - .L_7)
.L_7:
        /*0004*/ 	.word	0x00000082


	//----- nvinfo : EIATTR_SPARSE_MMA_MASK
	.align		4
.L_8:
        /*0008*/ 	.byte	0x03, 0x50
        /*000a*/ 	.short	0x0000


	//----- nvinfo : EIATTR_MAXREG_COUNT
	.align		4
        /*000c*/ 	.byte	0x03, 0x1b
        /*000e*/ 	.short	0x00ff


	//----- nvinfo : EIATTR_EXTERNS
	.align		4
        /*0010*/ 	.byte	0x04, 0x0f
        /*0012*/ 	.short	(.L_10 - .L_9)


	//   ....[0]....
	.align		4
.L_9:
        /*0014*/ 	.word	index@(vprintf)


	//----- nvinfo : EIATTR_MERCURY_ISA_VERSION
	.align		4
.L_10:
        /*0018*/ 	.byte	0x03, 0x5f
        /*001a*/ 	.short	0x0101


	//----- nvinfo : EIATTR_VRC_CTA_INIT_COUNT
	.align		4
        /*001c*/ 	.byte	0x02, 0x4a
	.zero		1
	.zero		1


	//----- nvinfo : EIATTR_SYSCALL_OFFSETS
	.align		4
        /*0020*/ 	.byte	0x04, 0x46
        /*0022*/ 	.short	(.L_12 - .L_11)


	//   ....[0]....
.L_11:
        /*0024*/ 	.word	0x00000700


	//----- nvinfo : EIATTR_EXIT_INSTR_OFFSETS
	.align		4
.L_12:
        /*0028*/ 	.byte	0x04, 0x1c
        /*002a*/ 	.short	(.L_14 - .L_13)


	//   ....[0]....
.L_13:
        /*002c*/ 	.word	0x00000710


	//----- nvinfo : EIATTR_CRS_STACK_SIZE
	.align		4
.L_14:
        /*0030*/ 	.byte	0x04, 0x1e
        /*0032*/ 	.short	(.L_16 - .L_15)
.L_15:
        /*0034*/ 	.word	0x00000000


	//----- nvinfo : EIATTR_SW_WAR
	.align		4
.L_16:
        /*0038*/ 	.byte	0x04, 0x36
        /*003a*/ 	.short	(.L_18 - .L_17)
.L_17:
        /*003c*/ 	.word	0x00000008
.L_18:


//--------------------- .nv.callgraph             --------------------------
	.section	.nv.callgraph,"",@"SHT_CUDA_CALLGRAPH"
	.align	4
	.sectionentsize	8
	.align		4
        /*0000*/ 	.word	0x00000000
	.align		4
        /*0004*/ 	.word	0xffffffff
	.align		4
        /*0008*/ 	.word	index@(_Z5task1v)
	.align		4
        /*000c*/ 	.word	index@(vprintf)
	.align		4
        /*0010*/ 	.word	0x00000000
	.align		4
        /*0014*/ 	.word	0xfffffffe
	.align		4
        /*0018*/ 	.word	0x00000000
	.align		4
        /*001c*/ 	.word	0xfffffffd
	.align		4
        /*0020*/ 	.word	0x00000000
	.align		4
        /*0024*/ 	.word	0xfffffffc


//--------------------- .nv.constant4             --------------------------
	.section	.nv.constant4,"a",@progbits
	.align	8
	.align		8
.nv.constant4:
        /*0000*/ 	.dword	vprintf
	.align		8
        /*0008*/ 	.dword	$str


//--------------------- .text._Z5task1v           --------------------------
	.section	.text._Z5task1v,"ax",@progbits
	.align	128
        .global         _Z5task1v
        .type           _Z5task1v,@function
        .size           _Z5task1v,(.L_x_15 - _Z5task1v)
        .other          _Z5task1v,@"STO_CUDA_ENTRY STV_DEFAULT"
_Z5task1v:
.text._Z5task1v:
[----:B------:R-:W0:Y:S01]  /*0000*/  LDC R1, c[0x0][0x37c] ;  /* 0x0000df00ff017b82 */ /* 0x000e220000000800 */
[----:B------:R-:W1:Y:S01]  /*0010*/  S2R R2, SR_TID.X ;  /* 0x0000000000027919 */ /* 0x000e620000002100 */
[----:B------:R-:W2:Y:S01]  /*0020*/  LDCU UR4, c[0x0][0x2f8] ;  /* 0x00005f00ff0477ac */ /* 0x000ea20008000800 */
[----:B0-----:R-:W-:Y:S01]  /*0030*/  IADD3 R1, PT, PT, R1, -0x8, RZ ;  /* 0xfffffff801017810 */ /* 0x001fe20007ffe0ff */
[----:B------:R-:W-:Y:S01]  /*0040*/  BSSY.RECONVERGENT B1, `(.L_x_0) ;  /* 0x000005a000017945 */ /* 0x000fe20003800200 */
[----:B------:R-:W-:Y:S01]  /*0050*/  HFMA2 R8, -RZ, RZ, 0, 5.9604644775390625e-08 ;  /* 0x00000001ff087431 */ /* 0x000fe200000001ff */
[----:B------:R-:W0:Y:S01]  /*0060*/  LDCU UR5, c[0x0][0x2fc] ;  /* 0x00005f80ff0577ac */ /* 0x000e220008000800 */
[----:B------:R-:W-:Y:S01]  /*0070*/  IMAD.MOV.U32 R3, RZ, RZ, 0x1 ;  /* 0x00000001ff037424 */ /* 0x000fe200078e00ff */
[----:B--2---:R-:W-:-:S04]  /*0080*/  IADD3 R6, P1, PT, R1, UR4, RZ ;  /* 0x0000000401067c10 */ /* 0x004fc8000ff3e0ff */
[----:B0-----:R-:W-:Y:S02]  /*0090*/  IADD3.X R7, PT, PT, RZ, UR5, RZ, P1, !PT ;  /* 0x00000005ff077c10 */ /* 0x001fe40008ffe4ff */
[C---:B-1----:R-:W-:Y:S01]  /*00a0*/  ISETP.GE.U32.AND P0, PT, R2.reuse, 0x3, PT ;  /* 0x000000030200780c */ /* 0x042fe20003f06070 */
[----:B------:R-:W-:-:S05]  /*00b0*/  VIADD R2, R2, 0x1 ;  /* 0x0000000102027836 */ /* 0x000fca0000000000 */
[----:B------:R-:W-:-:S07]  /*00c0*/  LOP3.LUT R4, R2, 0x3, RZ, 0xc0, !PT ;  /* 0x0000000302047812 */ /* 0x000fce00078ec0ff */
[----:B------:R-:W-:Y:S05]  /*00d0*/  @!P0 BRA `(.L_x_1) ;  /* 0x0000000400408947 */ /* 0x000fea0003800000 */
[----:B------:R-:W-:Y:S01]  /*00e0*/  LOP3.LUT R0, R2, 0x7fc, RZ, 0xc0, !PT ;  /* 0x000007fc02007812 */ /* 0x000fe200078ec0ff */
[----:B------:R-:W-:Y:S01]  /*00f0*/  BSSY.RECONVERGENT B0, `(.L_x_2) ;  /* 0x000004d000007945 */ /* 0x000fe20003800200 */
[----:B------:R-:W-:Y:S01]  /*0100*/  MOV R5, 0x2 ;  /* 0x0000000200057802 */ /* 0x000fe20000000f00 */
[----:B------:R-:W-:Y:S02]  /*0110*/  IMAD.MOV.U32 R3, RZ, RZ, 0x1 ;  /* 0x00000001ff037424 */ /* 0x000fe400078e00ff */
[----:B------:R-:W-:-:S05]  /*0120*/  IMAD.MOV R0, RZ, RZ, -R0 ;  /* 0x000000ffff007224 */ /* 0x000fca00078e0a00 */
[----:B------:R-:W-:-:S13]  /*0130*/  ISETP.GE.AND P0, PT, R0, RZ, PT ;  /* 0x000000ff0000720c */ /* 0x000fda0003f06270 */
[----:B------:R-:W-:Y:S05]  /*0140*/  @P0 BRA `(.L_x_3) ;  /* 0x0000000000f40947 */ /* 0x000fea0003800000 */
[----:B------:R-:W-:Y:S01]  /*0150*/  IADD3 R8, PT, PT, -R0, RZ, RZ ;  /* 0x000000ff00087210 */ /* 0x000fe20007ffe1ff */
[----:B------:R-:W-:Y:S01]  /*0160*/  BSSY.RECONVERGENT B2, `(.L_x_4) ;  /* 0x0000024000027945 */ /* 0x000fe20003800200 */
[----:B------:R-:W-:Y:S02]  /*0170*/  PLOP3.LUT P0, PT, PT, PT, PT, 0x80, 0x8 ;  /* 0x000000000008781c */ /* 0x000fe40003f0f070 */
[----:B------:R-:W-:-:S13]  /*0180*/  ISETP.GT.AND P1, PT, R8, 0xc, PT ;  /* 0x0000000c0800780c */ /* 0x000fda0003f24270 */
[----:B------:R-:W-:Y:S05]  /*0190*/  @!P1 BRA `(.L_x_5) ;  /* 0x0000000000809947 */ /* 0x000fea0003800000 */
[----:B------:R-:W-:-:S13]  /*01a0*/  PLOP3.LUT P0, PT, PT, PT, PT, 0x8, 0x80 ;  /* 0x000000000080781c */ /* 0x000fda0003f0e170 */
.L_x_6:
[C---:B------:R-:W-:Y:S01]  /*01b0*/  IADD3 R8, PT, PT, R5.reuse, -0x1, RZ ;  /* 0xffffffff05087810 */ /* 0x040fe20007ffe0ff */
[----:B------:R-:W-:Y:S01]  /*01c0*/  VIADD R0, R0, 0x10 ;  /* 0x0000001000007836 */ /* 0x000fe20000000000 */
[----:B------:R-:W-:-:S03]  /*01d0*/  IADD3 R10, PT, PT, R5, 0x3, RZ ;  /* 0x00000003050a7810 */ /* 0x000fc60007ffe0ff */
[----:B------:R-:W-:Y:S01]  /*01e0*/  IMAD R8, R8, R3, RZ ;  /* 0x0000000308087224 */ /* 0x000fe200078e02ff */
[----:B------:R-:W-:Y:S01]  /*01f0*/  ISETP.GE.AND P1, PT, R0, -0xc, PT ;  /* 0xfffffff40000780c */ /* 0x000fe20003f26270 */
[----:B------:R-:W-:Y:S02]  /*0200*/  VIADD R3, R5, 0x2 ;  /* 0x0000000205037836 */ /* 0x000fe40000000000 */
[----:B------:R-:W-:-:S04]  /*0210*/  IMAD R8, R8, R5, RZ ;  /* 0x0000000508087224 */ /* 0x000fc800078e02ff */
[----:B------:R-:W-:-:S04]  /*0220*/  IMAD R8, R8, R5, R8 ;  /* 0x0000000508087224 */ /* 0x000fc800078e0208 */
[----:B------:R-:W-:Y:S01]  /*0230*/  IMAD R3, R3, R8, RZ ;  /* 0x0000000803037224 */ /* 0x000fe200078e02ff */
[----:B------:R-:W-:-:S03]  /*0240*/  IADD3 R8, PT, PT, R5, 0x4, RZ ;  /* 0x0000000405087810 */ /* 0x000fc60007ffe0ff */
[----:B------:R-:W-:Y:S01]  /*0250*/  IMAD R3, R3, R10, RZ ;  /* 0x0000000a03037224 */ /* 0x000fe200078e02ff */
[----:B------:R-:W-:-:S03]  /*0260*/  IADD3 R10, PT, PT, R5, 0x7, RZ ;  /* 0x00000007050a7810 */ /* 0x000fc60007ffe0ff */
[C---:B------:R-:W-:Y:S02]  /*0270*/  IMAD R9, R8.reuse, R3, RZ ;  /* 0x0000000308097224 */ /* 0x040fe400078e02ff */
[----:B------:R-:W-:Y:S02]  /*0280*/  VIADD R3, R5, 0x6 ;  /* 0x0000000605037836 */ /* 0x000fe40000000000 */
        /* <DEDUP_REMOVED lines=10> */
[----:B------:R-:W-:-:S04]  /*0330*/  IMAD R3, R3, R10, RZ ;  /* 0x0000000a03037224 */ /* 0x000fc800078e02ff */
[C---:B------:R-:W-:Y:S01]  /*0340*/  IMAD R9, R8.reuse, R3, RZ ;  /* 0x0000000308097224 */ /* 0x040fe200078e02ff */
[C---:B------:R-:W-:Y:S02]  /*0350*/  IADD3 R3, PT, PT, R5.reuse, 0xe, RZ ;  /* 0x0000000e05037810 */ /* 0x040fe40007ffe0ff */
[----:B------:R-:W-:Y:S01]  /*0360*/  IADD3 R5, PT, PT, R5, 0x10, RZ ;  /* 0x0000001005057810 */ /* 0x000fe20007ffe0ff */
[----:B------:R-:W-:-:S04]  /*0370*/  IMAD R8, R8, R9, R9 ;  /* 0x0000000908087224 */ /* 0x000fc800078e0209 */
[----:B------:R-:W-:Y:S01]  /*0380*/  IMAD R3, R3, R8, RZ ;  /* 0x0000000803037224 */ /* 0x000fe200078e02ff */
[----:B------:R-:W-:Y:S06]  /*0390*/  @!P1 BRA `(.L_x_6) ;  /* 0xfffffffc00849947 */ /* 0x000fec000383ffff */
.L_x_5:
[----:B------:R-:W-:Y:S05]  /*03a0*/  BSYNC.RECONVERGENT B2 ;  /* 0x0000000000027941 */ /* 0x000fea0003800200 */
.L_x_4:
[----:B------:R-:W-:Y:S01]  /*03b0*/  IMAD.MOV R8, RZ, RZ, -R0 ;  /* 0x000000ffff087224 */ /* 0x000fe200078e0a00 */
[----:B------:R-:W-:Y:S04]  /*03c0*/  BSSY.RECONVERGENT B2, `(.L_x_7) ;  /* 0x0000013000027945 */ /* 0x000fe80003800200 */
[----:B------:R-:W-:-:S13]  /*03d0*/  ISETP.GT.AND P1, PT, R8, 0x4, PT ;  /* 0x000000040800780c */ /* 0x000fda0003f24270 */
[----:B------:R-:W-:Y:S05]  /*03e0*/  @!P1 BRA `(.L_x_8) ;  /* 0x0000000000409947 */ /* 0x000fea0003800000 */
[C---:B------:R-:W-:Y:S01]  /*03f0*/  IADD3 R8, PT, PT, R5.reuse, -0x1, RZ ;  /* 0xffffffff05087810 */ /* 0x040fe20007ffe0ff */
[----:B------:R-:W-:Y:S01]  /*0400*/  VIADD R10, R5, 0x3 ;  /* 0x00000003050a7836 */ /* 0x000fe20000000000 */
[----:B------:R-:W-:Y:S01]  /*0410*/  PLOP3.LUT P0, PT, PT, PT, PT, 0x8, 0x80 ;  /* 0x000000000080781c */ /* 0x000fe20003f0e170 */
[----:B------:R-:W-:Y:S02]  /*0420*/  VIADD R0, R0, 0x8 ;  /* 0x0000000800007836 */ /* 0x000fe40000000000 */
[----:B------:R-:W-:Y:S01]  /*0430*/  IMAD R8, R3, R8, RZ ;  /* 0x0000000803087224 */ /* 0x000fe200078e02ff */
[----:B------:R-:W-:-:S03]  /*0440*/  IADD3 R3, PT, PT, R5, 0x2, RZ ;  /* 0x0000000205037810 */ /* 0x000fc60007ffe0ff */
[----:B------:R-:W-:-:S04]  /*0450*/  IMAD R8, R5, R8, RZ ;  /* 0x0000000805087224 */ /* 0x000fc800078e02ff */
        /* <DEDUP_REMOVED lines=8> */
[----:B------:R-:W-:-:S07]  /*04e0*/  IMAD R3, R3, R8, RZ ;  /* 0x0000000803037224 */ /* 0x000fce00078e02ff */
.L_x_8:
[----:B------:R-:W-:Y:S05]  /*04f0*/  BSYNC.RECONVERGENT B2 ;  /* 0x0000000000027941 */ /* 0x000fea0003800200 */
.L_x_7:
[----:B------:R-:W-:-:S13]  /*0500*/  ISETP.NE.OR P0, PT, R0, RZ, P0 ;  /* 0x000000ff0000720c */ /* 0x000fda0000705670 */
[----:B------:R-:W-:Y:S05]  /*0510*/  @!P0 BRA `(.L_x_9) ;  /* 0x0000000000288947 */ /* 0x000fea0003800000 */
.L_x_3:
[----:B------:R-:W-:Y:S01]  /*0520*/  VIADD R0, R0, 0x4 ;  /* 0x0000000400007836 */ /* 0x000fe20000000000 */
[----:B------:R-:W-:-:S04]  /*0530*/  IADD3 R8, PT, PT, R5, -0x1, RZ ;  /* 0xffffffff05087810 */ /* 0x000fc80007ffe0ff */
[----:B------:R-:W-:Y:S01]  /*0540*/  ISETP.NE.AND P0, PT, R0, RZ, PT ;  /* 0x000000ff0000720c */ /* 0x000fe20003f05270 */
[----:B------:R-:W-:Y:S01]  /*0550*/  IMAD R8, R8, R3, RZ ;  /* 0x0000000308087224 */ /* 0x000fe200078e02ff */
[----:B------:R-:W-:-:S03]  /*0560*/  IADD3 R3, PT, PT, R5, 0x2, RZ ;  /* 0x0000000205037810 */ /* 0x000fc60007ffe0ff */
[----:B------:R-:W-:-:S04]  /*0570*/  IMAD R8, R8, R5, RZ ;  /* 0x0000000508087224 */ /* 0x000fc800078e02ff */
[----:B------:R-:W-:Y:S01]  /*0580*/  IMAD R8, R8, R5, R8 ;  /* 0x0000000508087224 */ /* 0x000fe200078e0208 */
[----:B------:R-:W-:-:S03]  /*0590*/  IADD3 R5, PT, PT, R5, 0x4, RZ ;  /* 0x0000000405057810 */ /* 0x000fc60007ffe0ff */
[----:B------:R-:W-:Y:S01]  /*05a0*/  IMAD R3, R3, R8, RZ ;  /* 0x0000000803037224 */ /* 0x000fe200078e02ff */
[----:B------:R-:W-:Y:S06]  /*05b0*/  @P0 BRA `(.L_x_3) ;  /* 0xfffffffc00d80947 */ /* 0x000fec000383ffff */
.L_x_9:
[----:B------:R-:W-:Y:S05]  /*05c0*/  BSYNC.RECONVERGENT B0 ;  /* 0x0000000000007941 */ /* 0x000fea0003800200 */
.L_x_2:
[----:B------:R-:W-:-:S07]  /*05d0*/  VIADD R8, R5, 0xffffffff ;  /* 0xffffffff05087836 */ /* 0x000fce0000000000 */
.L_x_1:
[----:B------:R-:W-:Y:S05]  /*05e0*/  BSYNC.RECONVERGENT B1 ;  /* 0x0000000000017941 */ /* 0x000fea0003800200 */
.L_x_0:
[----:B------:R-:W-:Y:S01]  /*05f0*/  ISETP.NE.AND P0, PT, R4, RZ, PT ;  /* 0x000000ff0400720c */ /* 0x000fe20003f05270 */
[----:B------:R-:W-:Y:S01]  /*0600*/  BSSY.RECONVERGENT B0, `(.L_x_10) ;  /* 0x0000009000007945 */ /* 0x000fe20003800200 */
[----:B------:R-:W-:-:S11]  /*0610*/  MOV R0, 0x0 ;  /* 0x0000000000007802 */ /* 0x000fd60000000f00 */
[----:B------:R-:W-:Y:S05]  /*0620*/  @!P0 BRA `(.L_x_11) ;  /* 0x0000000000188947 */ /* 0x000fea0003800000 */
[----:B------:R-:W-:-:S07]  /*0630*/  IADD3 R4, PT, PT, -R4, RZ, RZ ;  /* 0x000000ff04047210 */ /* 0x000fce0007ffe1ff */
.L_x_12:
[----:B------:R-:W-:Y:S01]  /*0640*/  IADD3 R4, PT, PT, R4, 0x1, RZ ;  /* 0x0000000104047810 */ /* 0x000fe20007ffe0ff */
[----:B------:R-:W-:Y:S02]  /*0650*/  IMAD R3, R3, R8, RZ ;  /* 0x0000000803037224 */ /* 0x000fe400078e02ff */
[----:B------:R-:W-:Y:S01]  /*0660*/  VIADD R8, R8, 0x1 ;  /* 0x0000000108087836 */ /* 0x000fe20000000000 */
[----:B------:R-:W-:-:S13]  /*0670*/  ISETP.NE.AND P0, PT, R4, RZ, PT ;  /* 0x000000ff0400720c */ /* 0x000fda0003f05270 */
[----:B------:R-:W-:Y:S05]  /*0680*/  @P0 BRA `(.L_x_12) ;  /* 0xfffffffc00ec0947 */ /* 0x000fea000383ffff */
.L_x_11:
[----:B------:R-:W-:Y:S05]  /*0690*/  BSYNC.RECONVERGENT B0 ;  /* 0x0000000000007941 */ /* 0x000fea0003800200 */
.L_x_10:
[----:B------:R0:W1:Y:S01]  /*06a0*/  LDC.64 R8, c[0x4][R0] ;  /* 0x0100000000087b82 */ /* 0x0000620000000a00 */
[----:B------:R0:W-:Y:S01]  /*06b0*/  STL.64 [R1], R2 ;  /* 0x0000000201007387 */ /* 0x0001e20000100a00 */
[----:B------:R-:W2:Y:S02]  /*06c0*/  LDCU.64 UR4, c[0x4][0x8] ;  /* 0x01000100ff0477ac */ /* 0x000ea40008000a00 */
[----:B--2---:R-:W-:Y:S02]  /*06d0*/  MOV R4, UR4 ;  /* 0x0000000400047c02 */ /* 0x004fe40008000f00 */
[----:B0-----:R-:W-:-:S07]  /*06e0*/  MOV R5, UR5 ;  /* 0x0000000500057c02 */ /* 0x001fce0008000f00 */
[----:B------:R-:W-:-:S07]  /*06f0*/  LEPC R20, `(.L_x_13) ;  /* 0x000000001014794e */ /* 0x000fce0000000000 */
[----:B-1----:R-:W-:Y:S05]  /*0700*/  CALL.ABS.NOINC R8 ;  /* 0x0000000008007343 */ /* 0x002fea0003c00000 */
.L_x_13:
[----:B------:R-:W-:Y:S05]  /*0710*/  EXIT ;  /* 0x000000000000794d */ /* 0x000fea0003800000 */
.L_x_14:
[----:B------:R-:W-:-:S00]  /*0720*/  BRA `(.L_x_14) ;  /* 0xfffffffc00fc7947 */ /* 0x000fc0000383ffff */
[----:B------:R-:W-:-:S00]  /*0730*/  NOP ;  /* 0x0000000000007918 */ /* 0x000fc00000000000 */
        /* <DEDUP_REMOVED lines=12> */
.L_x_15:


//--------------------- .nv.global.init           --------------------------
	.section	.nv.global.init,"aw",@progbits
.nv.global.init:
	.type		$str,@object
	.size		$str,(.L_0 - $str)
$str:
        /*0000*/ 	.byte	0x25, 0x64, 0x21, 0x3d, 0x25, 0x64, 0x0a, 0x00
.L_0:


//--------------------- .nv.shared.reserved.0     --------------------------
	.section	.nv.shared.reserved.0,"aw",@nobits
	.weak		__nv_reservedSMEM_offset_0_alias
	.size		__nv_reservedSMEM_offset_0_alias, 0, 64
	.other		__nv_reservedSMEM_offset_0_alias,@"STO_CUDA_RESERVED_SHARED STV_DEFAULT"
__nv_reservedSMEM_offset_0_alias:
	.zero		0
	.zero		64


//--------------------- .nv.constant0._Z5task1v   --------------------------
	.section	.nv.constant0._Z5task1v,"a",@progbits
	.sectionflags	@""
	.align	4
.nv.constant0._Z5task1v:
	.zero		896


//--------------------- SYMBOLS --------------------------

	.type		.nv.reservedSmem.offset0,@object
	.size		.nv.reservedSmem.offset0,0x4
	.type		vprintf,@function
